//
// Generated by NVIDIA NVVM Compiler
//
// Compiler Build ID: CL-36424714
// Cuda compilation tools, release 13.0, V13.0.88
// Based on NVVM 20.0.0
//

.version 9.0
.target sm_100
.address_size 64

	// .globl	_Z19mirrorDescentKernelPfS_fii
.extern .func  (.param .b32 func_retval0) vprintf
(
	.param .b64 vprintf_param_0,
	.param .b64 vprintf_param_1
)
;
.global .align 1 .b8 $str[50] = {91, 84, 104, 114, 101, 97, 100, 32, 37, 100, 93, 32, 66, 101, 102, 111, 114, 101, 32, 117, 112, 100, 97, 116, 101, 58, 32, 112, 97, 114, 97, 109, 32, 61, 32, 37, 102, 44, 32, 103, 114, 97, 100, 32, 61, 32, 37, 102, 10};
.global .align 1 .b8 $str$1[38] = {91, 84, 104, 114, 101, 97, 100, 32, 37, 100, 93, 32, 65, 102, 116, 101, 114, 32, 117, 112, 100, 97, 116, 101, 58, 32, 112, 97, 114, 97, 109, 32, 61, 32, 37, 102, 10};

.visible .entry _Z19mirrorDescentKernelPfS_fii(
	.param .u64 .ptr .align 1 _Z19mirrorDescentKernelPfS_fii_param_0,
	.param .u64 .ptr .align 1 _Z19mirrorDescentKernelPfS_fii_param_1,
	.param .f32 _Z19mirrorDescentKernelPfS_fii_param_2,
	.param .u32 _Z19mirrorDescentKernelPfS_fii_param_3,
	.param .u32 _Z19mirrorDescentKernelPfS_fii_param_4
)
{
	.local .align 8 .b8 	__local_depot0[24];
	.reg .b64 	%SP;
	.reg .b64 	%SPL;
	.reg .pred 	%p<7>;
	.reg .b32 	%r<13>;
	.reg .b32 	%f<32>;
	.reg .b64 	%rd<16>;
	.reg .b64 	%fd<4>;

	mov.u64 	%SPL, __local_depot0;
	cvta.local.u64 	%SP, %SPL;
	ld.param.u64 	%rd4, [_Z19mirrorDescentKernelPfS_fii_param_0];
	ld.param.u64 	%rd5, [_Z19mirrorDescentKernelPfS_fii_param_1];
	ld.param.f32 	%f6, [_Z19mirrorDescentKernelPfS_fii_param_2];
	ld.param.u32 	%r2, [_Z19mirrorDescentKernelPfS_fii_param_3];
	ld.param.u32 	%r3, [_Z19mirrorDescentKernelPfS_fii_param_4];
	add.u64 	%rd6, %SP, 0;
	add.u64 	%rd1, %SPL, 0;
	mov.u32 	%r4, %ctaid.x;
	mov.u32 	%r5, %ntid.x;
	mov.u32 	%r6, %tid.x;
	mad.lo.s32 	%r1, %r4, %r5, %r6;
	setp.ge.s32 	%p1, %r1, %r3;
	@%p1 bra 	$L__BB0_12;
	cvta.to.global.u64 	%rd7, %rd5;
	setp.gt.s32 	%p2, %r1, 4;
	cvta.to.global.u64 	%rd8, %rd4;
	mul.wide.s32 	%rd9, %r1, 4;
	add.s64 	%rd2, %rd8, %rd9;
	add.s64 	%rd3, %rd7, %rd9;
	@%p2 bra 	$L__BB0_3;
	ld.global.f32 	%f7, [%rd2];
	cvt.f64.f32 	%fd1, %f7;
	ld.global.f32 	%f8, [%rd3];
	cvt.f64.f32 	%fd2, %f8;
	st.local.u32 	[%rd1], %r1;
	st.local.f64 	[%rd1+8], %fd1;
	st.local.f64 	[%rd1+16], %fd2;
	mov.u64 	%rd10, $str;
	cvta.global.u64 	%rd11, %rd10;
	{ // callseq 0, 0
	.param .b64 param0;
	st.param.b64 	[param0], %rd11;
	.param .b64 param1;
	st.param.b64 	[param1], %rd6;
	.param .b32 retval0;
	call.uni (retval0), 
	vprintf, 
	(
	param0, 
	param1
	);
	ld.param.b32 	%r7, [retval0];
	} // callseq 0
$L__BB0_3:
	setp.eq.s32 	%p3, %r2, 2;
	@%p3 bra 	$L__BB0_8;
	setp.eq.s32 	%p4, %r2, 1;
	@%p4 bra 	$L__BB0_7;
	setp.ne.s32 	%p5, %r2, 0;
	@%p5 bra 	$L__BB0_9;
	ld.global.f32 	%f28, [%rd2];
	ld.global.f32 	%f29, [%rd3];
	mul.f32 	%f30, %f6, %f29;
	sub.f32 	%f31, %f28, %f30;
	bra.uni 	$L__BB0_10;
$L__BB0_7:
	ld.global.f32 	%f12, [%rd2];
	neg.f32 	%f13, %f6;
	ld.global.f32 	%f14, [%rd3];
	mul.f32 	%f15, %f14, %f13;
	fma.rn.f32 	%f16, %f15, 0f3BBB989D, 0f3F000000;
	cvt.sat.f32.f32 	%f17, %f16;
	mov.f32 	%f18, 0f4B400001;
	mov.f32 	%f19, 0f437C0000;
	fma.rm.f32 	%f20, %f17, %f19, %f18;
	add.f32 	%f21, %f20, 0fCB40007F;
	neg.f32 	%f22, %f21;
	fma.rn.f32 	%f23, %f15, 0f3FB8AA3B, %f22;
	fma.rn.f32 	%f24, %f15, 0f32A57060, %f23;
	mov.b32 	%r9, %f20;
	shl.b32 	%r10, %r9, 23;
	mov.b32 	%f25, %r10;
	ex2.approx.ftz.f32 	%f26, %f24;
	mul.f32 	%f27, %f26, %f25;
	mul.f32 	%f31, %f12, %f27;
	bra.uni 	$L__BB0_10;
$L__BB0_8:
	ld.global.f32 	%f9, [%rd2];
	ld.global.f32 	%f10, [%rd3];
	fma.rn.f32 	%f11, %f6, %f10, 0f3F800000;
	div.rn.f32 	%f31, %f9, %f11;
	bra.uni 	$L__BB0_10;
$L__BB0_9:
	ld.global.f32 	%f31, [%rd2];
$L__BB0_10:
	setp.gt.s32 	%p6, %r1, 4;
	st.global.f32 	[%rd2], %f31;
	@%p6 bra 	$L__BB0_12;
	cvt.f64.f32 	%fd3, %f31;
	st.local.u32 	[%rd1], %r1;
	st.local.f64 	[%rd1+8], %fd3;
	mov.u64 	%rd13, $str$1;
	cvta.global.u64 	%rd14, %rd13;
	{ // callseq 1, 0
	.param .b64 param0;
	st.param.b64 	[param0], %rd14;
	.param .b64 param1;
	st.param.b64 	[param1], %rd6;
	.param .b32 retval0;
	call.uni (retval0), 
	vprintf, 
	(
	param0, 
	param1
	);
	ld.param.b32 	%r11, [retval0];
	} // callseq 1
$L__BB0_12:
	ret;

}


// ===== COMPILED SASS (sm_100) =====

	.target	sm_100

	.elftype	@"ET_EXEC"


//--------------------- .note.nv.tkinfo           --------------------------
	.section	.note.nv.tkinfo,"",@"SHT_NOTE"
	.sectionflags	@"SHF_NOTE_NV_TKINFO"
	.tkinfo
        /*0018*/ 	.word	0x00000002
        /*0030*/ 	.string	""
        /*0030*/ 	.string	"ptxas"
        /*0030*/ 	.string	"Cuda compilation tools, release 13.0, V13.0.88"
        /*0030*/ 	.string	"Build cuda_13.0.r13.0/compiler.36424714_0"
        /*0030*/ 	.string	"-arch sm_100 -m 64 "



//--------------------- .note.nv.cuinfo           --------------------------
	.section	.note.nv.cuinfo,"",@"SHT_NOTE"
	.sectionflags	@"SHF_NOTE_NV_CUINFO"
        /*0018*/ 	.short	0x0002
        /*001a*/ 	.short	0x0064
        /*001c*/ 	.short	0x0082
	.zero		2


//--------------------- .nv.info                  --------------------------
	.section	.nv.info,"",@"SHT_CUDA_INFO"
	.align	4


	//----- nvinfo : EIATTR_REGCOUNT
	.align		4
        /*0000*/ 	.byte	0x04, 0x2f
        /*0002*/ 	.short	(.L_3 - .L_2)
	.align		4
.L_2:
        /*0004*/ 	.word	index@(_Z19mirrorDescentKernelPfS_fii)
        /*0008*/ 	.word	0x0000001a


	//----- nvinfo : EIATTR_FRAME_SIZE
	.align		4
.L_3:
        /*000c*/ 	.byte	0x04, 0x11
        /*000e*/ 	.short	(.L_5 - .L_4)
	.align		4
.L_4:
        /*0010*/ 	.word	index@($__internal_0_$__cuda_sm3x_div_rn_noftz_f32_slowpath)
        /*0014*/ 	.word	0x00000018


	//----- nvinfo : EIATTR_FRAME_SIZE
	.align		4
.L_5:
        /*0018*/ 	.byte	0x04, 0x11
        /*001a*/ 	.short	(.L_7 - .L_6)
	.align		4
.L_6:
        /*001c*/ 	.word	index@(_Z19mirrorDescentKernelPfS_fii)
        /*0020*/ 	.word	0x00000018


	//----- nvinfo : EIATTR_MIN_STACK_SIZE
	.align		4
.L_7:
        /*0024*/ 	.byte	0x04, 0x12
        /*0026*/ 	.short	(.L_9 - .L_8)
	.align		4
.L_8:
        /*0028*/ 	.word	index@(_Z19mirrorDescentKernelPfS_fii)
        /*002c*/ 	.word	0x00000018
.L_9:


//--------------------- .nv.compat                --------------------------
	.section	.nv.compat,"",@"SHT_CUDA_COMPAT_INFO"
	.align	4
        /*0000*/ 	.byte	0x02, 0x09, 0x00, 0x00, 0x02, 0x02, 0x01, 0x00, 0x02, 0x05, 0x05, 0x00, 0x03, 0x07, 0x01, 0x01
        /*0010*/ 	.byte	0x02, 0x03, 0x00, 0x00, 0x02, 0x06, 0x01, 0x00, 0x04, 0x0b, 0x08, 0x00, 0x01, 0x00, 0x00, 0x00
        /*0020*/ 	.byte	0x00, 0x00, 0x00, 0x00


//--------------------- .nv.info._Z19mirrorDescentKernelPfS_fii --------------------------
	.section	.nv.info._Z19mirrorDescentKernelPfS_fii,"",@"SHT_CUDA_INFO"
	.sectionflags	@""
	.align	4


	//----- nvinfo : EIATTR_CUDA_API_VERSION
	.align		4
        /*0000*/ 	.byte	0x04, 0x37
        /*0002*/ 	.short	(.L_11 - .L_10)
.L_10:
        /*0004*/ 	.word	0x00000082


	//----- nvinfo : EIATTR_KPARAM_INFO
	.align		4
.L_11:
        /*0008*/ 	.byte	0x04, 0x17
        /*000a*/ 	.short	(.L_13 - .L_12)
.L_12:
        /*000c*/ 	.word	0x00000000
        /*0010*/ 	.short	0x0004
        /*0012*/ 	.short	0x0018
        /*0014*/ 	.byte	0x00, 0xf0, 0x11, 0x00


	//----- nvinfo : EIATTR_KPARAM_INFO
	.align		4
.L_13:
        /*0018*/ 	.byte	0x04, 0x17
        /*001a*/ 	.short	(.L_15 - .L_14)
.L_14:
        /*001c*/ 	.word	0x00000000
        /*0020*/ 	.short	0x0003
        /*0022*/ 	.short	0x0014
        /*0024*/ 	.byte	0x00, 0xf0, 0x11, 0x00


	//----- nvinfo : EIATTR_KPARAM_INFO
	.align		4
.L_15:
        /*0028*/ 	.byte	0x04, 0x17
        /*002a*/ 	.short	(.L_17 - .L_16)
.L_16:
        /*002c*/ 	.word	0x00000000
        /*0030*/ 	.short	0x0002
        /*0032*/ 	.short	0x0010
        /*0034*/ 	.byte	0x00, 0xf0, 0x11, 0x00


	//----- nvinfo : EIATTR_KPARAM_INFO
	.align		4
.L_17:
        /*0038*/ 	.byte	0x04, 0x17
        /*003a*/ 	.short	(.L_19 - .L_18)
.L_18:
        /*003c*/ 	.word	0x00000000
        /*0040*/ 	.short	0x0001
        /*0042*/ 	.short	0x0008
        /*0044*/ 	.byte	0x00, 0xf5, 0x21, 0x00


	//----- nvinfo : EIATTR_KPARAM_INFO
	.align		4
.L_19:
        /*0048*/ 	.byte	0x04, 0x17
        /*004a*/ 	.short	(.L_21 - .L_20)
.L_20:
        /*004c*/ 	.word	0x00000000
        /*0050*/ 	.short	0x0000
        /*0052*/ 	.short	0x0000
        /*0054*/ 	.byte	0x00, 0xf5, 0x21, 0x00


	//----- nvinfo : EIATTR_SPARSE_MMA_MASK
	.align		4
.L_21:
        /*0058*/ 	.byte	0x03, 0x50
        /*005a*/ 	.short	0x0000


	//----- nvinfo : EIATTR_MAXREG_COUNT
	.align		4
        /*005c*/ 	.byte	0x03, 0x1b
        /*005e*/ 	.short	0x00ff


	//----- nvinfo : EIATTR_EXTERNS
	.align		4
        /*0060*/ 	.byte	0x04, 0x0f
        /*0062*/ 	.short	(.L_23 - .L_22)


	//   ....[0]....
	.align		4
.L_22:
        /*0064*/ 	.word	index@(vprintf)


	//----- nvinfo : EIATTR_MERCURY_ISA_VERSION
	.align		4
.L_23:
        /*0068*/ 	.byte	0x03, 0x5f
        /*006a*/ 	.short	0x0101


	//----- nvinfo : EIATTR_VRC_CTA_INIT_COUNT
	.align		4
        /*006c*/ 	.byte	0x02, 0x4a
	.zero		1
	.zero		1


	//----- nvinfo : EIATTR_SYSCALL_OFFSETS
	.align		4
        /*0070*/ 	.byte	0x04, 0x46
        /*0072*/ 	.short	(.L_25 - .L_24)


	//   ....[0]....
.L_24:
        /*0074*/ 	.word	0x00000240


	//   ....[1]....
        /*0078*/ 	.word	0x00000640


	//----- nvinfo : EIATTR_EXIT_INSTR_OFFSETS
	.align		4
.L_25:
        /*007c*/ 	.byte	0x04, 0x1c
        /*007e*/ 	.short	(.L_27 - .L_26)


	//   ....[0]....
.L_26:
        /*0080*/ 	.word	0x000000c0


	//   ....[1]....
        /*0084*/ 	.word	0x00000580


	//   ....[2]....
        /*0088*/ 	.word	0x00000650


	//----- nvinfo : EIATTR_INDIRECT_BRANCH_TARGETS
	.align		4
.L_27:
        /*008c*/ 	.byte	0x04, 0x34
        /*008e*/ 	.short	(.L_29 - .L_28)


	//   ....[0]....
.L_28:
        /*0090*/ 	.word	.L_x_18@srel
        /*0094*/ 	.short	0x0
        /*0096*/ 	.short	0x0
        /*0098*/ 	.word	0x3
        /*009c*/ 	.word	.L_x_19@srel
        /*00a0*/ 	.word	.L_x_20@srel
        /*00a4*/ 	.word	.L_x_21@srel


	//----- nvinfo : EIATTR_CRS_STACK_SIZE
	.align		4
.L_29:
        /*00a8*/ 	.byte	0x04, 0x1e
        /*00aa*/ 	.short	(.L_31 - .L_30)
.L_30:
        /*00ac*/ 	.word	0x00000000


	//----- nvinfo : EIATTR_CBANK_PARAM_SIZE
	.align		4
.L_31:
        /*00b0*/ 	.byte	0x03, 0x19
        /*00b2*/ 	.short	0x001c


	//----- nvinfo : EIATTR_PARAM_CBANK
	.align		4
        /*00b4*/ 	.byte	0x04, 0x0a
        /*00b6*/ 	.short	(.L_33 - .L_32)
	.align		4
.L_32:
        /*00b8*/ 	.word	index@(.nv.constant0._Z19mirrorDescentKernelPfS_fii)
        /*00bc*/ 	.short	0x0380
        /*00be*/ 	.short	0x001c


	//----- nvinfo : EIATTR_SW_WAR
	.align		4
.L_33:
        /*00c0*/ 	.byte	0x04, 0x36
        /*00c2*/ 	.short	(.L_35 - .L_34)
.L_34:
        /*00c4*/ 	.word	0x00000008
.L_35:


//--------------------- .nv.callgraph             --------------------------
	.section	.nv.callgraph,"",@"SHT_CUDA_CALLGRAPH"
	.align	4
	.sectionentsize	8
	.align		4
        /*0000*/ 	.word	0x00000000
	.align		4
        /*0004*/ 	.word	0xffffffff
	.align		4
        /*0008*/ 	.word	index@(_Z19mirrorDescentKernelPfS_fii)
	.align		4
        /*000c*/ 	.word	index@(vprintf)
	.align		4
        /*0010*/ 	.word	0x00000000
	.align		4
        /*0014*/ 	.word	0xfffffffe
	.align		4
        /*0018*/ 	.word	0x00000000
	.align		4
        /*001c*/ 	.word	0xfffffffd
	.align		4
        /*0020*/ 	.word	0x00000000
	.align		4
        /*0024*/ 	.word	0xfffffffc


//--------------------- .nv.constant4             --------------------------
	.section	.nv.constant4,"a",@progbits
	.align	8
	.align		8
.nv.constant4:
        /*0000*/ 	.dword	vprintf
	.align		8
        /*0008*/ 	.dword	$str
	.align		8
        /*0010*/ 	.dword	$str$1


//--------------------- .nv.constant2._Z19mirrorDescentKernelPfS_fii --------------------------
	.section	.nv.constant2._Z19mirrorDescentKernelPfS_fii,"a",@progbits
	.sectionflags	@""
	.align	4
.nv.constant2._Z19mirrorDescentKernelPfS_fii:
        /*0000*/ 	.byte	0x40, 0x03, 0x00, 0x00, 0x40, 0x04, 0x00, 0x00, 0xd0, 0x02, 0x00, 0x00


//--------------------- .text._Z19mirrorDescentKernelPfS_fii --------------------------
	.section	.text._Z19mirrorDescentKernelPfS_fii,"ax",@progbits
	.align	128
        .global         _Z19mirrorDescentKernelPfS_fii
        .type           _Z19mirrorDescentKernelPfS_fii,@function
        .size           _Z19mirrorDescentKernelPfS_fii,(.L_x_22 - _Z19mirrorDescentKernelPfS_fii)
        .other          _Z19mirrorDescentKernelPfS_fii,@"STO_CUDA_ENTRY STV_DEFAULT"
_Z19mirrorDescentKernelPfS_fii:
.text._Z19mirrorDescentKernelPfS_fii:
[----:B------:R-:W0:Y:S01]  /*0000*/  LDC R1, c[0x0][0x37c] ;  /* 0x0000df00ff017b82 */ /* 0x000e220000000800 */
[----:B------:R-:W1:Y:S01]  /*0010*/  S2R R3, SR_TID.X ;  /* 0x0000000000037919 */ /* 0x000e620000002100 */
[----:B------:R-:W2:Y:S06]  /*0020*/  LDCU UR5, c[0x0][0x2fc] ;  /* 0x00005f80ff0577ac */ /* 0x000eac0008000800 */
[----:B------:R-:W1:Y:S01]  /*0030*/  S2UR UR6, SR_CTAID.X ;  /* 0x00000000000679c3 */ /* 0x000e620000002500 */
[----:B0-----:R-:W-:Y:S01]  /*0040*/  VIADD R1, R1, 0xffffffe8 ;  /* 0xffffffe801017836 */ /* 0x001fe20000000000 */
[----:B------:R-:W0:Y:S01]  /*0050*/  LDCU UR7, c[0x0][0x398] ;  /* 0x00007300ff0777ac */ /* 0x000e220008000800 */
[----:B------:R-:W3:Y:S05]  /*0060*/  LDCU UR4, c[0x0][0x2f8] ;  /* 0x00005f00ff0477ac */ /* 0x000eea0008000800 */
[----:B------:R-:W1:Y:S01]  /*0070*/  LDC R2, c[0x0][0x360] ;  /* 0x0000d800ff027b82 */ /* 0x000e620000000800 */
[----:B---3--:R-:W-:-:S05]  /*0080*/  IADD3 R22, P1, PT, R1, UR4, RZ ;  /* 0x0000000401167c10 */ /* 0x008fca000ff3e0ff */
[----:B--2---:R-:W-:Y:S02]  /*0090*/  IMAD.X R23, RZ, RZ, UR5, P1 ;  /* 0x00000005ff177e24 */ /* 0x004fe400088e06ff */
[----:B-1----:R-:W-:-:S05]  /*00a0*/  IMAD R2, R2, UR6, R3 ;  /* 0x0000000602027c24 */ /* 0x002fca000f8e0203 */
[----:B0-----:R-:W-:-:S13]  /*00b0*/  ISETP.GE.AND P0, PT, R2, UR7, PT ;  /* 0x0000000702007c0c */ /* 0x001fda000bf06270 */
[----:B------:R-:W-:Y:S05]  /*00c0*/  @P0 EXIT ;  /* 0x000000000000094d */ /* 0x000fea0003800000 */
[----:B------:R-:W0:Y:S01]  /*00d0*/  LDC.64 R18, c[0x0][0x380] ;  /* 0x0000e000ff127b82 */ /* 0x000e220000000a00 */
[C---:B------:R-:W-:Y:S01]  /*00e0*/  ISETP.GT.AND P0, PT, R2.reuse, 0x4, PT ;  /* 0x000000040200780c */ /* 0x040fe20003f04270 */
[----:B------:R-:W1:Y:S01]  /*00f0*/  LDCU.64 UR36, c[0x0][0x358] ;  /* 0x00006b00ff2477ac */ /* 0x000e620008000a00 */
[----:B------:R-:W-:Y:S05]  /*0100*/  BSSY.RECONVERGENT B6, `(.L_x_0) ;  /* 0x0000015000067945 */ /* 0x000fea0003800200 */
[----:B------:R-:W2:Y:S01]  /*0110*/  LDC.64 R16, c[0x0][0x388] ;  /* 0x0000e200ff107b82 */ /* 0x000ea20000000a00 */
[----:B0-----:R-:W-:-:S04]  /*0120*/  IMAD.WIDE R18, R2, 0x4, R18 ;  /* 0x0000000402127825 */ /* 0x001fc800078e0212 */
[----:B--2---:R-:W-:Y:S01]  /*0130*/  IMAD.WIDE R16, R2, 0x4, R16 ;  /* 0x0000000402107825 */ /* 0x004fe200078e0210 */
[----:B-1----:R-:W-:Y:S06]  /*0140*/  @P0 BRA `(.L_x_1) ;  /* 0x0000000000400947 */ /* 0x002fec0003800000 */
[----:B------:R-:W2:Y:S04]  /*0150*/  LDG.E R0, desc[UR36][R18.64] ;  /* 0x0000002412007981 */ /* 0x000ea8000c1e1900 */
[----:B------:R-:W3:Y:S01]  /*0160*/  LDG.E R3, desc[UR36][R16.64] ;  /* 0x0000002410037981 */ /* 0x000ee2000c1e1900 */
[----:B------:R-:W-:Y:S01]  /*0170*/  MOV R12, 0x0 ;  /* 0x00000000000c7802 */ /* 0x000fe20000000f00 */
[----:B------:R-:W0:Y:S01]  /*0180*/  LDCU.64 UR4, c[0x4][0x8] ;  /* 0x01000100ff0477ac */ /* 0x000e220008000a00 */
[----:B------:R-:W-:Y:S01]  /*0190*/  IMAD.MOV.U32 R6, RZ, RZ, R22 ;  /* 0x000000ffff067224 */ /* 0x000fe200078e0016 */
[----:B------:R1:W-:Y:S01]  /*01a0*/  STL [R1], R2 ;  /* 0x0000000201007387 */ /* 0x0003e20000100800 */
[----:B------:R-:W-:Y:S02]  /*01b0*/  IMAD.MOV.U32 R7, RZ, RZ, R23 ;  /* 0x000000ffff077224 */ /* 0x000fe400078e0017 */
[----:B------:R-:W4:Y:S01]  /*01c0*/  LDC.64 R12, c[0x4][R12] ;  /* 0x010000000c0c7b82 */ /* 0x000f220000000a00 */
[----:B0-----:R-:W-:-:S02]  /*01d0*/  IMAD.U32 R4, RZ, RZ, UR4 ;  /* 0x00000004ff047e24 */ /* 0x001fc4000f8e00ff */
[----:B------:R-:W-:Y:S01]  /*01e0*/  IMAD.U32 R5, RZ, RZ, UR5 ;  /* 0x00000005ff057e24 */ /* 0x000fe2000f8e00ff */
[----:B--2---:R-:W0:Y:S08]  /*01f0*/  F2F.F64.F32 R8, R0 ;  /* 0x0000000000087310 */ /* 0x004e300000201800 */
[----:B---3--:R-:W2:Y:S01]  /*0200*/  F2F.F64.F32 R10, R3 ;  /* 0x00000003000a7310 */ /* 0x008ea20000201800 */
[----:B0-----:R1:W-:Y:S04]  /*0210*/  STL.64 [R1+0x8], R8 ;  /* 0x0000080801007387 */ /* 0x0013e80000100a00 */
[----:B--2-4-:R1:W-:Y:S02]  /*0220*/  STL.64 [R1+0x10], R10 ;  /* 0x0000100a01007387 */ /* 0x0143e40000100a00 */
[----:B------:R-:W-:-:S07]  /*0230*/  LEPC R20, `(.L_x_1) ;  /* 0x000000001014794e */ /* 0x000fce0000000000 */
[----:B-1----:R-:W-:Y:S05]  /*0240*/  CALL.ABS.NOINC R12 ;  /* 0x000000000c007343 */ /* 0x002fea0003c00000 */
.L_x_1:
[----:B------:R-:W-:Y:S05]  /*0250*/  BSYNC.RECONVERGENT B6 ;  /* 0x0000000000067941 */ /* 0x000fea0003800200 */
.L_x_0:
[----:B------:R-:W0:Y:S01]  /*0260*/  LDC R3, c[0x0][0x394] ;  /* 0x0000e500ff037b82 */ /* 0x000e220000000800 */
[----:B------:R-:W-:-:S04]  /*0270*/  MOV R0, 0xffffffff ;  /* 0xffffffff00007802 */ /* 0x000fc80000000f00 */
[----:B0-----:R-:W-:-:S05]  /*0280*/  VIADDMNMX.U32 R0, R3, R0, 0x2, PT ;  /* 0x0000000203007446 */ /* 0x001fca0003800000 */
[----:B------:R-:W-:-:S04]  /*0290*/  IMAD.SHL.U32 R0, R0, 0x4, RZ ;  /* 0x0000000400007824 */ /* 0x000fc800078e00ff */
[----:B------:R-:W0:Y:S02]  /*02a0*/  LDC R4, c[0x2][R0] ;  /* 0x0080000000047b82 */ /* 0x000e240000000800 */
[----:B0-----:R-:W-:-:S04]  /*02b0*/  SHF.R.S32.HI R5, RZ, 0x1f, R4 ;  /* 0x0000001fff057819 */ /* 0x001fc80000011404 */
.L_x_18:
[----:B------:R-:W-:Y:S05]  /*02c0*/  BRX R4 -0x2d0                                                           (*"BRANCH_TARGETS .L_x_19,.L_x_20,.L_x_21"*) ;  /* 0xfffffffc044c7949 */ /* 0x000fea000383ffff */
.L_x_21:
[----:B------:R-:W-:Y:S01]  /*02d0*/  ISETP.NE.AND P0, PT, R3, RZ, PT ;  /* 0x000000ff0300720c */ /* 0x000fe20003f05270 */
[----:B------:R-:W2:-:S12]  /*02e0*/  LDG.E R0, desc[UR36][R18.64] ;  /* 0x0000002412007981 */ /* 0x000e98000c1e1900 */
[----:B------:R-:W2:Y:S01]  /*02f0*/  @!P0 LDG.E R3, desc[UR36][R16.64] ;  /* 0x0000002410038981 */ /* 0x000ea2000c1e1900 */
[----:B------:R-:W2:Y:S02]  /*0300*/  @!P0 LDC R4, c[0x0][0x390] ;  /* 0x0000e400ff048b82 */ /* 0x000ea40000000800 */
[--C-:B--2---:R-:W-:Y:S01]  /*0310*/  @!P0 FFMA R3, -R3, R4, R0.reuse ;  /* 0x0000000403038223 */ /* 0x104fe20000000100 */
[----:B------:R-:W-:Y:S01]  /*0320*/  @P0 IMAD.MOV.U32 R3, RZ, RZ, R0 ;  /* 0x000000ffff030224 */ /* 0x000fe200078e0000 */
[----:B------:R-:W-:Y:S06]  /*0330*/  BRA `(.L_x_2) ;  /* 0x0000000000887947 */ /* 0x000fec0003800000 */
.L_x_19:
[----:B------:R-:W2:Y:S01]  /*0340*/  LDG.E R0, desc[UR36][R16.64] ;  /* 0x0000002410007981 */ /* 0x000ea2000c1e1900 */
[----:B------:R-:W2:Y:S03]  /*0350*/  LDCU UR4, c[0x0][0x390] ;  /* 0x00007200ff0477ac */ /* 0x000ea60008000800 */
[----:B------:R-:W3:Y:S01]  /*0360*/  LDG.E R6, desc[UR36][R18.64] ;  /* 0x0000002412067981 */ /* 0x000ee2000c1e1900 */
[----:B------:R-:W-:Y:S02]  /*0370*/  IMAD.MOV.U32 R3, RZ, RZ, 0x3bbb989d ;  /* 0x3bbb989dff037424 */ /* 0x000fe400078e00ff */
[----:B------:R-:W-:Y:S02]  /*0380*/  IMAD.MOV.U32 R4, RZ, RZ, 0x437c0000 ;  /* 0x437c0000ff047424 */ /* 0x000fe400078e00ff */
[----:B--2---:R-:W-:-:S04]  /*0390*/  FMUL R0, R0, -UR4 ;  /* 0x8000000400007c20 */ /* 0x004fc80008400000 */
[----:B------:R-:W-:-:S04]  /*03a0*/  FFMA.SAT R3, R0, R3, 0.5 ;  /* 0x3f00000000037423 */ /* 0x000fc80000002003 */
[----:B------:R-:W-:-:S04]  /*03b0*/  FFMA.RM R3, R3, R4, 12582913 ;  /* 0x4b40000103037423 */ /* 0x000fc80000004004 */
[C---:B------:R-:W-:Y:S01]  /*03c0*/  FADD R5, R3.reuse, -12583039 ;  /* 0xcb40007f03057421 */ /* 0x040fe20000000000 */
[----:B------:R-:W-:-:S03]  /*03d0*/  IMAD.SHL.U32 R3, R3, 0x800000, RZ ;  /* 0x0080000003037824 */ /* 0x000fc600078e00ff */
[----:B------:R-:W-:-:S04]  /*03e0*/  FFMA R5, R0, 1.4426950216293334961, -R5 ;  /* 0x3fb8aa3b00057823 */ /* 0x000fc80000000805 */
[----:B------:R-:W-:-:S04]  /*03f0*/  FFMA R5, R0, 1.925963033500011079e-08, R5 ;  /* 0x32a5706000057823 */ /* 0x000fc80000000005 */
[----:B------:R-:W0:Y:S02]  /*0400*/  MUFU.EX2 R0, R5 ;  /* 0x0000000500007308 */ /* 0x000e240000000800 */
[----:B0-----:R-:W-:-:S04]  /*0410*/  FMUL R3, R3, R0 ;  /* 0x0000000003037220 */ /* 0x001fc80000400000 */
[----:B---3--:R-:W-:Y:S01]  /*0420*/  FMUL R3, R6, R3 ;  /* 0x0000000306037220 */ /* 0x008fe20000400000 */
[----:B------:R-:W-:Y:S06]  /*0430*/  BRA `(.L_x_2) ;  /* 0x0000000000487947 */ /* 0x000fec0003800000 */
.L_x_20:
[----:B------:R-:W2:Y:S01]  /*0440*/  LDG.E R3, desc[UR36][R16.64] ;  /* 0x0000002410037981 */ /* 0x000ea2000c1e1900 */
[----:B------:R-:W2:Y:S03]  /*0450*/  LDC R4, c[0x0][0x390] ;  /* 0x0000e400ff047b82 */ /* 0x000ea60000000800 */
[----:B------:R-:W3:Y:S01]  /*0460*/  LDG.E R0, desc[UR36][R18.64] ;  /* 0x0000002412007981 */ /* 0x000ee2000c1e1900 */
[----:B------:R-:W-:Y:S01]  /*0470*/  BSSY.RECONVERGENT B0, `(.L_x_3) ;  /* 0x000000d000007945 */ /* 0x000fe20003800200 */
[----:B--2---:R-:W-:-:S04]  /*0480*/  FFMA R3, R3, R4, 1 ;  /* 0x3f80000003037423 */ /* 0x004fc80000000004 */
[----:B------:R-:W0:Y:S08]  /*0490*/  MUFU.RCP R4, R3 ;  /* 0x0000000300047308 */ /* 0x000e300000001000 */
[----:B---3--:R-:W1:Y:S01]  /*04a0*/  FCHK P0, R0, R3 ;  /* 0x0000000300007302 */ /* 0x008e620000000000 */
[----:B0-----:R-:W-:-:S04]  /*04b0*/  FFMA R5, -R3, R4, 1 ;  /* 0x3f80000003057423 */ /* 0x001fc80000000104 */
[----:B------:R-:W-:-:S04]  /*04c0*/  FFMA R5, R4, R5, R4 ;  /* 0x0000000504057223 */ /* 0x000fc80000000004 */
[----:B------:R-:W-:-:S04]  /*04d0*/  FFMA R4, R0, R5, RZ ;  /* 0x0000000500047223 */ /* 0x000fc800000000ff */
[----:B------:R-:W-:-:S04]  /*04e0*/  FFMA R6, -R3, R4, R0 ;  /* 0x0000000403067223 */ /* 0x000fc80000000100 */
[----:B------:R-:W-:Y:S01]  /*04f0*/  FFMA R4, R5, R6, R4 ;  /* 0x0000000605047223 */ /* 0x000fe20000000004 */
[----:B-1----:R-:W-:Y:S06]  /*0500*/  @!P0 BRA `(.L_x_4) ;  /* 0x00000000000c8947 */ /* 0x002fec0003800000 */
[----:B------:R-:W-:-:S07]  /*0510*/  MOV R4, 0x530 ;  /* 0x0000053000047802 */ /* 0x000fce0000000f00 */
[----:B------:R-:W-:Y:S05]  /*0520*/  CALL.REL.NOINC `($__internal_0_$__cuda_sm3x_div_rn_noftz_f32_slowpath) ;  /* 0x00000000004c7944 */ /* 0x000fea0003c00000 */
[----:B------:R-:W-:-:S07]  /*0530*/  MOV R4, R0 ;  /* 0x0000000000047202 */ /* 0x000fce0000000f00 */
.L_x_4:
[----:B------:R-:W-:Y:S05]  /*0540*/  BSYNC.RECONVERGENT B0 ;  /* 0x0000000000007941 */ /* 0x000fea0003800200 */
.L_x_3:
[----:B------:R-:W-:-:S07]  /*0550*/  IMAD.MOV.U32 R3, RZ, RZ, R4 ;  /* 0x000000ffff037224 */ /* 0x000fce00078e0004 */
.L_x_2:
[----:B------:R-:W-:Y:S01]  /*0560*/  ISETP.GT.AND P0, PT, R2, 0x4, PT ;  /* 0x000000040200780c */ /* 0x000fe20003f04270 */
[----:B------:R0:W-:-:S12]  /*0570*/  STG.E desc[UR36][R18.64], R3 ;  /* 0x0000000312007986 */ /* 0x0001d8000c101924 */
[----:B0-----:R-:W-:Y:S05]  /*0580*/  @P0 EXIT ;  /* 0x000000000000094d */ /* 0x001fea0003800000 */
[----:B------:R-:W0:Y:S01]  /*0590*/  F2F.F64.F32 R8, R3 ;  /* 0x0000000300087310 */ /* 0x000e220000201800 */
[----:B------:R-:W-:Y:S01]  /*05a0*/  MOV R0, 0x0 ;  /* 0x0000000000007802 */ /* 0x000fe20000000f00 */
[----:B------:R1:W-:Y:S01]  /*05b0*/  STL [R1], R2 ;  /* 0x0000000201007387 */ /* 0x0003e20000100800 */
[----:B------:R-:W2:Y:S01]  /*05c0*/  LDCU.64 UR4, c[0x4][0x10] ;  /* 0x01000200ff0477ac */ /* 0x000ea20008000a00 */
[----:B------:R-:W-:Y:S01]  /*05d0*/  IMAD.MOV.U32 R6, RZ, RZ, R22 ;  /* 0x000000ffff067224 */ /* 0x000fe200078e0016 */
[----:B------:R1:W3:Y:S01]  /*05e0*/  LDC.64 R10, c[0x4][R0] ;  /* 0x01000000000a7b82 */ /* 0x0002e20000000a00 */
[----:B------:R-:W-:Y:S01]  /*05f0*/  MOV R7, R23 ;  /* 0x0000001700077202 */ /* 0x000fe20000000f00 */
[----:B0-----:R1:W-:Y:S01]  /*0600*/  STL.64 [R1+0x8], R8 ;  /* 0x0000080801007387 */ /* 0x0013e20000100a00 */
[----:B--2---:R-:W-:Y:S02]  /*0610*/  IMAD.U32 R4, RZ, RZ, UR4 ;  /* 0x00000004ff047e24 */ /* 0x004fe4000f8e00ff */
[----:B------:R-:W-:-:S07]  /*0620*/  IMAD.U32 R5, RZ, RZ, UR5 ;  /* 0x00000005ff057e24 */ /* 0x000fce000f8e00ff */
[----:B------:R-:W-:-:S07]  /*0630*/  LEPC R20, `(.L_x_5) ;  /* 0x000000001014794e */ /* 0x000fce0000000000 */
[----:B-1-3--:R-:W-:Y:S05]  /*0640*/  CALL.ABS.NOINC R10 ;  /* 0x000000000a007343 */ /* 0x00afea0003c00000 */
.L_x_5:
[----:B------:R-:W-:Y:S05]  /*0650*/  EXIT ;  /* 0x000000000000794d */ /* 0x000fea0003800000 */
        .weak           $__internal_0_$__cuda_sm3x_div_rn_noftz_f32_slowpath
        .type           $__internal_0_$__cuda_sm3x_div_rn_noftz_f32_slowpath,@function
        .size           $__internal_0_$__cuda_sm3x_div_rn_noftz_f32_slowpath,(.L_x_22 - $__internal_0_$__cuda_sm3x_div_rn_noftz_f32_slowpath)
$__internal_0_$__cuda_sm3x_div_rn_noftz_f32_slowpath:
[--C-:B------:R-:W-:Y:S01]  /*0660*/  SHF.R.U32.HI R6, RZ, 0x17, R3.reuse ;  /* 0x00000017ff067819 */ /* 0x100fe20000011603 */
[----:B------:R-:W-:Y:S01]  /*0670*/  BSSY.RECONVERGENT B1, `(.L_x_6) ;  /* 0x0000064000017945 */ /* 0x000fe20003800200 */
[--C-:B------:R-:W-:Y:S01]  /*0680*/  SHF.R.U32.HI R5, RZ, 0x17, R0.reuse ;  /* 0x00000017ff057819 */ /* 0x100fe20000011600 */
[----:B------:R-:W-:Y:S01]  /*0690*/  IMAD.MOV.U32 R8, RZ, RZ, R0 ;  /* 0x000000ffff087224 */ /* 0x000fe200078e0000 */
[----:B------:R-:W-:Y:S01]  /*06a0*/  LOP3.LUT R6, R6, 0xff, RZ, 0xc0, !PT ;  /* 0x000000ff06067812 */ /* 0x000fe200078ec0ff */
[----:B------:R-:W-:Y:S01]  /*06b0*/  IMAD.MOV.U32 R9, RZ, RZ, R3 ;  /* 0x000000ffff097224 */ /* 0x000fe200078e0003 */
[----:B------:R-:W-:-:S03]  /*06c0*/  LOP3.LUT R7, R5, 0xff, RZ, 0xc0, !PT ;  /* 0x000000ff05077812 */ /* 0x000fc600078ec0ff */
[----:B------:R-:W-:Y:S02]  /*06d0*/  VIADD R11, R6, 0xffffffff ;  /* 0xffffffff060b7836 */ /* 0x000fe40000000000 */
[----:B------:R-:W-:-:S03]  /*06e0*/  VIADD R10, R7, 0xffffffff ;  /* 0xffffffff070a7836 */ /* 0x000fc60000000000 */
[----:B------:R-:W-:-:S04]  /*06f0*/  ISETP.GT.U32.AND P0, PT, R11, 0xfd, PT ;  /* 0x000000fd0b00780c */ /* 0x000fc80003f04070 */
[----:B------:R-:W-:-:S13]  /*0700*/  ISETP.GT.U32.OR P0, PT, R10, 0xfd, P0 ;  /* 0x000000fd0a00780c */ /* 0x000fda0000704470 */
[----:B------:R-:W-:Y:S01]  /*0710*/  @!P0 MOV R5, RZ ;  /* 0x000000ff00058202 */ /* 0x000fe20000000f00 */
[----:B------:R-:W-:Y:S06]  /*0720*/  @!P0 BRA `(.L_x_7) ;  /* 0x00000000005c8947 */ /* 0x000fec0003800000 */
[----:B------:R-:W-:Y:S02]  /*0730*/  FSETP.GTU.FTZ.AND P0, PT, |R0|, +INF , PT ;  /* 0x7f8000000000780b */ /* 0x000fe40003f1c200 */
[----:B------:R-:W-:-:S04]  /*0740*/  FSETP.GTU.FTZ.AND P1, PT, |R3|, +INF , PT ;  /* 0x7f8000000300780b */ /* 0x000fc80003f3c200 */
[----:B------:R-:W-:-:S13]  /*0750*/  PLOP3.LUT P0, PT, P0, P1, PT, 0xf8, 0x8f ;  /* 0x00000000008f781c */ /* 0x000fda0000703f70 */
[----:B------:R-:W-:Y:S05]  /*0760*/  @P0 BRA `(.L_x_8) ;  /* 0x00000004004c0947 */ /* 0x000fea0003800000 */
[----:B------:R-:W-:-:S13]  /*0770*/  LOP3.LUT P0, RZ, R9, 0x7fffffff, R8, 0xc8, !PT ;  /* 0x7fffffff09ff7812 */ /* 0x000fda000780c808 */
[----:B------:R-:W-:Y:S05]  /*0780*/  @!P0 BRA `(.L_x_9) ;  /* 0x00000004003c8947 */ /* 0x000fea0003800000 */
[C---:B------:R-:W-:Y:S02]  /*0790*/  FSETP.NEU.FTZ.AND P2, PT, |R0|.reuse, +INF , PT ;  /* 0x7f8000000000780b */ /* 0x040fe40003f5d200 */
[----:B------:R-:W-:Y:S02]  /*07a0*/  FSETP.NEU.FTZ.AND P1, PT, |R3|, +INF , PT ;  /* 0x7f8000000300780b */ /* 0x000fe40003f3d200 */
[----:B------:R-:W-:-:S11]  /*07b0*/  FSETP.NEU.FTZ.AND P0, PT, |R0|, +INF , PT ;  /* 0x7f8000000000780b */ /* 0x000fd60003f1d200 */
[----:B------:R-:W-:Y:S05]  /*07c0*/  @!P1 BRA !P2, `(.L_x_9) ;  /* 0x00000004002c9947 */ /* 0x000fea0005000000 */
[----:B------:R-:W-:-:S04]  /*07d0*/  LOP3.LUT P2, RZ, R8, 0x7fffffff, RZ, 0xc0, !PT ;  /* 0x7fffffff08ff7812 */ /* 0x000fc8000784c0ff */
[----:B------:R-:W-:-:S13]  /*07e0*/  PLOP3.LUT P1, PT, P1, P2, PT, 0x2f, 0xf2 ;  /* 0x0000000000f2781c */ /* 0x000fda0000f24577 */
[----:B------:R-:W-:Y:S05]  /*07f0*/  @P1 BRA `(.L_x_10) ;  /* 0x0000000400181947 */ /* 0x000fea0003800000 */
[----:B------:R-:W-:-:S04]  /*0800*/  LOP3.LUT P1, RZ, R9, 0x7fffffff, RZ, 0xc0, !PT ;  /* 0x7fffffff09ff7812 */ /* 0x000fc8000782c0ff */
[----:B------:R-:W-:-:S13]  /*0810*/  PLOP3.LUT P0, PT, P0, P1, PT, 0x2f, 0xf2 ;  /* 0x0000000000f2781c */ /* 0x000fda0000702577 */
[----:B------:R-:W-:Y:S05]  /*0820*/  @P0 BRA `(.L_x_11) ;  /* 0x0000000400000947 */ /* 0x000fea0003800000 */
[----:B------:R-:W-:Y:S02]  /*0830*/  ISETP.GE.AND P0, PT, R10, RZ, PT ;  /* 0x000000ff0a00720c */ /* 0x000fe40003f06270 */
[----:B------:R-:W-:-:S11]  /*0840*/  ISETP.GE.AND P1, PT, R11, RZ, PT ;  /* 0x000000ff0b00720c */ /* 0x000fd60003f26270 */
[----:B------:R-:W-:Y:S02]  /*0850*/  @P0 IMAD.MOV.U32 R5, RZ, RZ, RZ ;  /* 0x000000ffff050224 */ /* 0x000fe400078e00ff */
[----:B------:R-:W-:Y:S01]  /*0860*/  @!P0 FFMA R8, R0, 1.84467440737095516160e+19, RZ ;  /* 0x5f80000000088823 */ /* 0x000fe200000000ff */
[----:B------:R-:W-:Y:S02]  /*0870*/  @!P0 IMAD.MOV.U32 R5, RZ, RZ, -0x40 ;  /* 0xffffffc0ff058424 */ /* 0x000fe400078e00ff */
[----:B------:R-:W-:Y:S02]  /*0880*/  @!P1 FFMA R9, R3, 1.84467440737095516160e+19, RZ ;  /* 0x5f80000003099823 */ /* 0x000fe400000000ff */
[----:B------:R-:W-:-:S07]  /*0890*/  @!P1 VIADD R5, R5, 0x40 ;  /* 0x0000004005059836 */ /* 0x000fce0000000000 */
.L_x_7:
[----:B------:R-:W-:Y:S01]  /*08a0*/  LEA R0, R6, 0xc0800000, 0x17 ;  /* 0xc080000006007811 */ /* 0x000fe200078eb8ff */
[----:B------:R-:W-:Y:S01]  /*08b0*/  BSSY.RECONVERGENT B2, `(.L_x_12) ;  /* 0x0000036000027945 */ /* 0x000fe20003800200 */
[----:B------:R-:W-:-:S03]  /*08c0*/  IADD3 R7, PT, PT, R7, -0x7f, RZ ;  /* 0xffffff8107077810 */ /* 0x000fc60007ffe0ff */
[----:B------:R-:W-:Y:S01]  /*08d0*/  IMAD.IADD R9, R9, 0x1, -R0 ;  /* 0x0000000109097824 */ /* 0x000fe200078e0a00 */
[C---:B------:R-:W-:Y:S01]  /*08e0*/  IADD3 R6, PT, PT, R7.reuse, 0x7f, -R6 ;  /* 0x0000007f07067810 */ /* 0x040fe20007ffe806 */
[----:B------:R-:W-:Y:S02]  /*08f0*/  IMAD R0, R7, -0x800000, R8 ;  /* 0xff80000007007824 */ /* 0x000fe400078e0208 */
[----:B------:R-:W0:Y:S01]  /*0900*/  MUFU.RCP R3, R9 ;  /* 0x0000000900037308 */ /* 0x000e220000001000 */
[----:B------:R-:W-:Y:S01]  /*0910*/  FADD.FTZ R11, -R9, -RZ ;  /* 0x800000ff090b7221 */ /* 0x000fe20000010100 */
[----:B------:R-:W-:-:S03]  /*0920*/  IMAD.IADD R6, R6, 0x1, R5 ;  /* 0x0000000106067824 */ /* 0x000fc600078e0205 */
[----:B0-----:R-:W-:-:S04]  /*0930*/  FFMA R10, R3, R11, 1 ;  /* 0x3f800000030a7423 */ /* 0x001fc8000000000b */
[----:B------:R-:W-:-:S04]  /*0940*/  FFMA R10, R3, R10, R3 ;  /* 0x0000000a030a7223 */ /* 0x000fc80000000003 */
[----:B------:R-:W-:-:S04]  /*0950*/  FFMA R3, R0, R10, RZ ;  /* 0x0000000a00037223 */ /* 0x000fc800000000ff */
[----:B------:R-:W-:-:S04]  /*0960*/  FFMA R8, R11, R3, R0 ;  /* 0x000000030b087223 */ /* 0x000fc80000000000 */
[----:B------:R-:W-:-:S04]  /*0970*/  FFMA R13, R10, R8, R3 ;  /* 0x000000080a0d7223 */ /* 0x000fc80000000003 */
[----:B------:R-:W-:-:S04]  /*0980*/  FFMA R8, R11, R13, R0 ;  /* 0x0000000d0b087223 */ /* 0x000fc80000000000 */
[----:B------:R-:W-:-:S05]  /*0990*/  FFMA R0, R10, R8, R13 ;  /* 0x000000080a007223 */ /* 0x000fca000000000d */
[----:B------:R-:W-:-:S04]  /*09a0*/  SHF.R.U32.HI R3, RZ, 0x17, R0 ;  /* 0x00000017ff037819 */ /* 0x000fc80000011600 */
[----:B------:R-:W-:-:S05]  /*09b0*/  LOP3.LUT R3, R3, 0xff, RZ, 0xc0, !PT ;  /* 0x000000ff03037812 */ /* 0x000fca00078ec0ff */
[----:B------:R-:W-:-:S04]  /*09c0*/  IMAD.IADD R7, R3, 0x1, R6 ;  /* 0x0000000103077824 */ /* 0x000fc800078e0206 */
[----:B------:R-:W-:-:S05]  /*09d0*/  VIADD R3, R7, 0xffffffff ;  /* 0xffffffff07037836 */ /* 0x000fca0000000000 */
[----:B------:R-:W-:-:S13]  /*09e0*/  ISETP.GE.U32.AND P0, PT, R3, 0xfe, PT ;  /* 0x000000fe0300780c */ /* 0x000fda0003f06070 */
[----:B------:R-:W-:Y:S05]  /*09f0*/  @!P0 BRA `(.L_x_13) ;  /* 0x0000000000808947 */ /* 0x000fea0003800000 */
[----:B------:R-:W-:-:S13]  /*0a00*/  ISETP.GT.AND P0, PT, R7, 0xfe, PT ;  /* 0x000000fe0700780c */ /* 0x000fda0003f04270 */
[----:B------:R-:W-:Y:S05]  /*0a10*/  @P0 BRA `(.L_x_14) ;  /* 0x00000000006c0947 */ /* 0x000fea0003800000 */
[----:B------:R-:W-:-:S13]  /*0a20*/  ISETP.GE.AND P0, PT, R7, 0x1, PT ;  /* 0x000000010700780c */ /* 0x000fda0003f06270 */
[----:B------:R-:W-:Y:S05]  /*0a30*/  @P0 BRA `(.L_x_15) ;  /* 0x0000000000740947 */ /* 0x000fea0003800000 */
[----:B------:R-:W-:Y:S02]  /*0a40*/  ISETP.GE.AND P0, PT, R7, -0x18, PT ;  /* 0xffffffe80700780c */ /* 0x000fe40003f06270 */
[----:B------:R-:W-:-:S11]  /*0a50*/  LOP3.LUT R0, R0, 0x80000000, RZ, 0xc0, !PT ;  /* 0x8000000000007812 */ /* 0x000fd600078ec0ff */
[----:B------:R-:W-:Y:S05]  /*0a60*/  @!P0 BRA `(.L_x_15) ;  /* 0x0000000000688947 */ /* 0x000fea0003800000 */
[CCC-:B------:R-:W-:Y:S01]  /*0a70*/  FFMA.RZ R3, R10.reuse, R8.reuse, R13.reuse ;  /* 0x000000080a037223 */ /* 0x1c0fe2000000c00d */
[CCC-:B------:R-:W-:Y:S01]  /*0a80*/  FFMA.RM R6, R10.reuse, R8.reuse, R13.reuse ;  /* 0x000000080a067223 */ /* 0x1c0fe2000000400d */
[C---:B------:R-:W-:Y:S02]  /*0a90*/  ISETP.NE.AND P2, PT, R7.reuse, RZ, PT ;  /* 0x000000ff0700720c */ /* 0x040fe40003f45270 */
[----:B------:R-:W-:Y:S02]  /*0aa0*/  ISETP.NE.AND P1, PT, R7, RZ, PT ;  /* 0x000000ff0700720c */ /* 0x000fe40003f25270 */
[----:B------:R-:W-:Y:S01]  /*0ab0*/  LOP3.LUT R5, R3, 0x7fffff, RZ, 0xc0, !PT ;  /* 0x007fffff03057812 */ /* 0x000fe200078ec0ff */
[----:B------:R-:W-:Y:S01]  /*0ac0*/  FFMA.RP R3, R10, R8, R13 ;  /* 0x000000080a037223 */ /* 0x000fe2000000800d */
[C---:B------:R-:W-:Y:S01]  /*0ad0*/  VIADD R8, R7.reuse, 0x20 ;  /* 0x0000002007087836 */ /* 0x040fe20000000000 */
[----:B------:R-:W-:Y:S02]  /*0ae0*/  IADD3 R7, PT, PT, -R7, RZ, RZ ;  /* 0x000000ff07077210 */ /* 0x000fe40007ffe1ff */
[----:B------:R-:W-:-:S02]  /*0af0*/  LOP3.LUT R5, R5, 0x800000, RZ, 0xfc, !PT ;  /* 0x0080000005057812 */ /* 0x000fc400078efcff */
[----:B------:R-:W-:Y:S02]  /*0b00*/  FSETP.NEU.FTZ.AND P0, PT, R3, R6, PT ;  /* 0x000000060300720b */ /* 0x000fe40003f1d000 */
[----:B------:R-:W-:Y:S02]  /*0b10*/  SHF.L.U32 R8, R5, R8, RZ ;  /* 0x0000000805087219 */ /* 0x000fe400000006ff */
[----:B------:R-:W-:Y:S02]  /*0b20*/  SEL R6, R7, RZ, P2 ;  /* 0x000000ff07067207 */ /* 0x000fe40001000000 */
[----:B------:R-:W-:Y:S02]  /*0b30*/  ISETP.NE.AND P1, PT, R8, RZ, P1 ;  /* 0x000000ff0800720c */ /* 0x000fe40000f25270 */
[----:B------:R-:W-:Y:S02]  /*0b40*/  SHF.R.U32.HI R6, RZ, R6, R5 ;  /* 0x00000006ff067219 */ /* 0x000fe40000011605 */
[----:B------:R-:W-:-:S02]  /*0b50*/  PLOP3.LUT P0, PT, P0, P1, PT, 0xf8, 0x8f ;  /* 0x00000000008f781c */ /* 0x000fc40000703f70 */
[----:B------:R-:W-:Y:S02]  /*0b60*/  SHF.R.U32.HI R8, RZ, 0x1, R6 ;  /* 0x00000001ff087819 */ /* 0x000fe40000011606 */
[----:B------:R-:W-:-:S04]  /*0b70*/  SEL R3, RZ, 0x1, !P0 ;  /* 0x00000001ff037807 */ /* 0x000fc80004000000 */
[----:B------:R-:W-:-:S04]  /*0b80*/  LOP3.LUT R3, R3, 0x1, R8, 0xf8, !PT ;  /* 0x0000000103037812 */ /* 0x000fc800078ef808 */
[----:B------:R-:W-:-:S05]  /*0b90*/  LOP3.LUT R3, R3, R6, RZ, 0xc0, !PT ;  /* 0x0000000603037212 */ /* 0x000fca00078ec0ff */
[----:B------:R-:W-:-:S05]  /*0ba0*/  IMAD.IADD R3, R8, 0x1, R3 ;  /* 0x0000000108037824 */ /* 0x000fca00078e0203 */
[----:B------:R-:W-:Y:S01]  /*0bb0*/  LOP3.LUT R0, R3, R0, RZ, 0xfc, !PT ;  /* 0x0000000003007212 */ /* 0x000fe200078efcff */
[----:B------:R-:W-:Y:S06]  /*0bc0*/  BRA `(.L_x_15) ;  /* 0x0000000000107947 */ /* 0x000fec0003800000 */
.L_x_14:
[----:B------:R-:W-:-:S04]  /*0bd0*/  LOP3.LUT R0, R0, 0x80000000, RZ, 0xc0, !PT ;  /* 0x8000000000007812 */ /* 0x000fc800078ec0ff */
[----:B------:R-:W-:Y:S01]  /*0be0*/  LOP3.LUT R0, R0, 0x7f800000, RZ, 0xfc, !PT ;  /* 0x7f80000000007812 */ /* 0x000fe200078efcff */
[----:B------:R-:W-:Y:S06]  /*0bf0*/  BRA `(.L_x_15) ;  /* 0x0000000000047947 */ /* 0x000fec0003800000 */
.L_x_13:
[----:B------:R-:W-:-:S07]  /*0c00*/  IMAD R0, R6, 0x800000, R0 ;  /* 0x0080000006007824 */ /* 0x000fce00078e0200 */
.L_x_15:
[----:B------:R-:W-:Y:S05]  /*0c10*/  BSYNC.RECONVERGENT B2 ;  /* 0x0000000000027941 */ /* 0x000fea0003800200 */
.L_x_12:
[----:B------:R-:W-:Y:S05]  /*0c20*/  BRA `(.L_x_16) ;  /* 0x0000000000207947 */ /* 0x000fea0003800000 */
.L_x_11:
[----:B------:R-:W-:-:S04]  /*0c30*/  LOP3.LUT R0, R9, 0x80000000, R8, 0x48, !PT ;  /* 0x8000000009007812 */ /* 0x000fc800078e4808 */
[----:B------:R-:W-:Y:S01]  /*0c40*/  LOP3.LUT R0, R0, 0x7f800000, RZ, 0xfc, !PT ;  /* 0x7f80000000007812 */ /* 0x000fe200078efcff */
[----:B------:R-:W-:Y:S06]  /*0c50*/  BRA `(.L_x_16) ;  /* 0x0000000000147947 */ /* 0x000fec0003800000 */
.L_x_10:
[----:B------:R-:W-:Y:S01]  /*0c60*/  LOP3.LUT R0, R9, 0x80000000, R8, 0x48, !PT ;  /* 0x8000000009007812 */ /* 0x000fe200078e4808 */
[----:B------:R-:W-:Y:S06]  /*0c70*/  BRA `(.L_x_16) ;  /* 0x00000000000c7947 */ /* 0x000fec0003800000 */
.L_x_9:
[----:B------:R-:W0:Y:S01]  /*0c80*/  MUFU.RSQ R0, -QNAN ;  /* 0xffc0000000007908 */ /* 0x000e220000001400 */
[----:B------:R-:W-:Y:S05]  /*0c90*/  BRA `(.L_x_16) ;  /* 0x0000000000047947 */ /* 0x000fea0003800000 */
.L_x_8:
[----:B------:R-:W-:-:S07]  /*0ca0*/  FADD.FTZ R0, R0, R3 ;  /* 0x0000000300007221 */ /* 0x000fce0000010000 */
.L_x_16:
[----:B------:R-:W-:Y:S05]  /*0cb0*/  BSYNC.RECONVERGENT B1 ;  /* 0x0000000000017941 */ /* 0x000fea0003800200 */
.L_x_6:
[----:B------:R-:W-:-:S04]  /*0cc0*/  IMAD.MOV.U32 R5, RZ, RZ, 0x0 ;  /* 0x00000000ff057424 */ /* 0x000fc800078e00ff */
[----:B0-----:R-:W-:Y:S05]  /*0cd0*/  RET.REL.NODEC R4 `(_Z19mirrorDescentKernelPfS_fii) ;  /* 0xfffffff004c87950 */ /* 0x001fea0003c3ffff */
.L_x_17:
[----:B------:R-:W-:-:S00]  /*0ce0*/  BRA `(.L_x_17) ;  /* 0xfffffffc00fc7947 */ /* 0x000fc0000383ffff */
[----:B------:R-:W-:-:S00]  /*0cf0*/  NOP ;  /* 0x0000000000007918 */ /* 0x000fc00000000000 */
        /* <DEDUP_REMOVED lines=8> */
.L_x_22:


//--------------------- .nv.global.init           --------------------------
	.section	.nv.global.init,"aw",@progbits
.nv.global.init:
	.type		$str$1,@object
	.size		$str$1,($str - $str$1)
$str$1:
        /*0000*/ 	.byte	0x5b, 0x54, 0x68, 0x72, 0x65, 0x61, 0x64, 0x20, 0x25, 0x64, 0x5d, 0x20, 0x41, 0x66, 0x74, 0x65
        /*0010*/ 	.byte	0x72, 0x20, 0x75, 0x70, 0x64, 0x61, 0x74, 0x65, 0x3a, 0x20, 0x70, 0x61, 0x72, 0x61, 0x6d, 0x20
        /*0020*/ 	.byte	0x3d, 0x20, 0x25, 0x66, 0x0a, 0x00
	.type		$str,@object
	.size		$str,(.L_0 - $str)
$str:
        /*0026*/ 	.byte	0x5b, 0x54, 0x68, 0x72, 0x65, 0x61, 0x64, 0x20, 0x25, 0x64, 0x5d, 0x20, 0x42, 0x65, 0x66, 0x6f
        /*0036*/ 	.byte	0x72, 0x65, 0x20, 0x75, 0x70, 0x64, 0x61, 0x74, 0x65, 0x3a, 0x20, 0x70, 0x61, 0x72, 0x61, 0x6d
        /*0046*/ 	.byte	0x20, 0x3d, 0x20, 0x25, 0x66, 0x2c, 0x20, 0x67, 0x72, 0x61, 0x64, 0x20, 0x3d, 0x20, 0x25, 0x66
        /*0056*/ 	.byte	0x0a, 0x00
.L_0:


//--------------------- .nv.shared.reserved.0     --------------------------
	.section	.nv.shared.reserved.0,"aw",@nobits
	.weak		__nv_reservedSMEM_offset_0_alias
	.size		__nv_reservedSMEM_offset_0_alias, 0, 64
	.other		__nv_reservedSMEM_offset_0_alias,@"STO_CUDA_RESERVED_SHARED STV_DEFAULT"
__nv_reservedSMEM_offset_0_alias:
	.zero		0
	.zero		64


//--------------------- .nv.constant0._Z19mirrorDescentKernelPfS_fii --------------------------
	.section	.nv.constant0._Z19mirrorDescentKernelPfS_fii,"a",@progbits
	.sectionflags	@""
	.align	4
.nv.constant0._Z19mirrorDescentKernelPfS_fii:
	.zero		924


//--------------------- SYMBOLS --------------------------

	.type		.nv.reservedSmem.offset0,@object
	.size		.nv.reservedSmem.offset0,0x4
	.type		vprintf,@function
